//
// Generated by NVIDIA NVVM Compiler
//
// Compiler Build ID: CL-36424714
// Cuda compilation tools, release 13.0, V13.0.88
// Based on NVVM 20.0.0
//

.version 9.0
.target sm_100
.address_size 64

	// .globl	_Z5hellov

.visible .entry _Z5hellov()
{


	// begin inline asm
	{.shared .align 8 .u8 __oacc_bcast[144];.local .align 16 .b8 %frame_ar[24];.reg .u64 %frame;cvta.local.u64 %frame,%frame_ar;.reg .u32 %r22;.reg .u32 %r23;.reg .u32 %r24;.reg .u32 %r25;.reg .u32 %r28;.reg .u32 %r29;.reg .u32 %r30;.reg .u32 %r31;.reg .u32 %r34;.reg .u32 %r35;.reg .u32 %r36;.reg .u32 %r37;.reg .u32 %r38;.reg .u32 %r39;.reg .u64 %r40;.reg .u64 %r43;.reg .pred %r44;.reg .pred %r45;.reg .u32 %r46;.reg .u32 %r47;.reg .u32 %r48;.reg .u64 %r49;.reg .u64 %r50;.reg .u64 %r51;.reg .u64 %r52;.reg .u32 %r53;.reg .pred %r54;.reg .pred %r55;.reg .u32 %r56;.reg .pred %r57;.reg .pred %r58;.reg .u32 %r59;.reg .u64 %r60;.reg .u64 %r61;.reg .u64 %r62;.reg .u32 %r63;.reg .pred %r64;.reg .u64 %r65;.reg .u64 %r66;.reg .u32 %r67;.reg .u64 %r68;.reg .u64 %r69;.reg .u64 %r70;.reg .u32 %r71;.reg .pred %r72;.reg .u64 %r73;.reg .u64 %r74;.reg .u64 %r75;.reg .u64 %r76;.reg .u32 %r77;.reg .pred %r78;.reg .u64 %r79;.reg .u64 %r80;.reg .u64 %r81;.reg .u64 %r82;.reg .u32 %r83;.reg .pred %r84;.reg .u64 %r85;.reg .pred %r86;.reg .u32 %r87;.reg .u32 %r88;.reg .u32 %r89;.reg .u32 %r90;.reg .u32 %r91;.reg .u32 %r92;.reg .pred %r93;{.reg .u32 %y; mov.u32 %y,%tid.y; setp.ne.u32 %r93,%y,0;}{.reg .u32 %x;mov.u32 %x,%tid.x;setp.ne.u32 %r86,%x,0;}{.reg .u32 %tidy;.reg .u64 %t_bcast;.reg .u64 %y64;mov.u32 %tidy,%tid.y;cvt.u64.u32 %y64,%tidy;add.u64 %y64,%y64,1;cvta.shared.u64 %t_bcast,__oacc_bcast;mad.lo.u64 %r66,%y64,48,%t_bcast;add.u32 %r67,%tidy,1;}@ %r93 bra.uni $L18;@ %r86 bra $L19;st.u64 [%frame],0;cvta.shared.u64 %r85,__oacc_bcast;mov.u64 %r82,%frame;mov.u32 %r83,1;$L11:sub.u32 %r83,%r83,1;ld.u64 %r81,[%r82];st.u64 [%r85],%r81;add.u64 %r85,%r85,8;setp.ne.u32 %r84,%r83,0;add.u64 %r82,%r82,8;@ %r84 bra $L11;$L19:$L18:barrier.sync.aligned 0;@ %r86 bra $L12;cvta.shared.u64 %r79,__oacc_bcast;mov.u64 %r76,%frame;mov.u32 %r77,1;$L10:sub.u32 %r77,%r77,1;ld.u64 %r75,[%r79];add.u64 %r79,%r79,8;st.u64 [%r76],%r75;setp.ne.u32 %r78,%r77,0;add.u64 %r76,%r76,8;@ %r78 bra $L10;$L12:$L7:@ %r86 bra $L13;st.u32 [%r66],0;$L13:barrier.sync %r67,64;@ %r86 bra $L16;st.u32 [%r66],0;$L16:barrier.sync %r67,64;ld.u32 %r92,[%r66];setp.ne.u32 %r58,%r92,0;barrier.sync %r67,64;@ %r58 bra.uni $L7;}
	// end inline asm
	ret;

}


// ===== COMPILED SASS (sm_100) =====

	.target	sm_100

	.elftype	@"ET_EXEC"


//--------------------- .note.nv.tkinfo           --------------------------
	.section	.note.nv.tkinfo,"",@"SHT_NOTE"
	.sectionflags	@"SHF_NOTE_NV_TKINFO"
	.tkinfo
        /*0018*/ 	.word	0x00000002
        /*0030*/ 	.string	""
        /*0030*/ 	.string	"ptxas"
        /*0030*/ 	.string	"Cuda compilation tools, release 13.0, V13.0.88"
        /*0030*/ 	.string	"Build cuda_13.0.r13.0/compiler.36424714_0"
        /*0030*/ 	.string	"-arch sm_100 -m 64 "



//--------------------- .note.nv.cuinfo           --------------------------
	.section	.note.nv.cuinfo,"",@"SHT_NOTE"
	.sectionflags	@"SHF_NOTE_NV_CUINFO"
        /*0018*/ 	.short	0x0002
        /*001a*/ 	.short	0x0064
        /*001c*/ 	.short	0x0082
	.zero		2


//--------------------- .nv.info                  --------------------------
	.section	.nv.info,"",@"SHT_CUDA_INFO"
	.align	4


	//----- nvinfo : EIATTR_REGCOUNT
	.align		4
        /*0000*/ 	.byte	0x04, 0x2f
        /*0002*/ 	.short	(.L_1 - .L_0)
	.align		4
.L_0:
        /*0004*/ 	.word	index@(_Z5hellov)
        /*0008*/ 	.word	0x0000000f


	//----- nvinfo : EIATTR_FRAME_SIZE
	.align		4
.L_1:
        /*000c*/ 	.byte	0x04, 0x11
        /*000e*/ 	.short	(.L_3 - .L_2)
	.align		4
.L_2:
        /*0010*/ 	.word	index@(_Z5hellov)
        /*0014*/ 	.word	0x00000020


	//----- nvinfo : EIATTR_MIN_STACK_SIZE
	.align		4
.L_3:
        /*0018*/ 	.byte	0x04, 0x12
        /*001a*/ 	.short	(.L_5 - .L_4)
	.align		4
.L_4:
        /*001c*/ 	.word	index@(_Z5hellov)
        /*0020*/ 	.word	0x00000020
.L_5:


//--------------------- .nv.compat                --------------------------
	.section	.nv.compat,"",@"SHT_CUDA_COMPAT_INFO"
	.align	4
        /*0000*/ 	.byte	0x02, 0x09, 0x00, 0x00, 0x02, 0x02, 0x01, 0x00, 0x02, 0x05, 0x05, 0x00, 0x03, 0x07, 0x01, 0x01
        /*0010*/ 	.byte	0x02, 0x03, 0x00, 0x00, 0x02, 0x06, 0x01, 0x00, 0x04, 0x0b, 0x08, 0x00, 0x09, 0x00, 0x00, 0x00
        /*0020*/ 	.byte	0x00, 0x00, 0x00, 0x00


//--------------------- .nv.info._Z5hellov        --------------------------
	.section	.nv.info._Z5hellov,"",@"SHT_CUDA_INFO"
	.sectionflags	@""
	.align	4


	//----- nvinfo : EIATTR_CUDA_API_VERSION
	.align		4
        /*0000*/ 	.byte	0x04, 0x37
        /*0002*/ 	.short	(.L_7 - .L_6)
.L_6:
        /*0004*/ 	.word	0x00000082


	//----- nvinfo : EIATTR_SPARSE_MMA_MASK
	.align		4
.L_7:
        /*0008*/ 	.byte	0x03, 0x50
        /*000a*/ 	.short	0x0000


	//----- nvinfo : EIATTR_MAXREG_COUNT
	.align		4
        /*000c*/ 	.byte	0x03, 0x1b
        /*000e*/ 	.short	0x00ff


	//----- nvinfo : EIATTR_NUM_BARRIERS
	.align		4
        /*0010*/ 	.byte	0x02, 0x4c
        /*0012*/ 	.byte	0x10
	.zero		1


	//----- nvinfo : EIATTR_MERCURY_ISA_VERSION
	.align		4
        /*0014*/ 	.byte	0x03, 0x5f
        /*0016*/ 	.short	0x0101


	//----- nvinfo : EIATTR_COOP_GROUP_MASK_REGIDS
	.align		4
        /*0018*/ 	.byte	0x04, 0x29
        /*001a*/ 	.short	(.L_9 - .L_8)


	//   ....[0]....
.L_8:
        /*001c*/ 	.word	0xffffffff


	//   ....[1]....
        /*0020*/ 	.word	0xffffffff


	//   ....[2]....
        /*0024*/ 	.word	0xffffffff


	//----- nvinfo : EIATTR_COOP_GROUP_INSTR_OFFSETS
	.align		4
.L_9:
        /*0028*/ 	.byte	0x04, 0x28
        /*002a*/ 	.short	(.L_11 - .L_10)


	//   ....[0]....
.L_10:
        /*002c*/ 	.word	0x00000210


	//   ....[1]....
        /*0030*/ 	.word	0x00000230


	//   ....[2]....
        /*0034*/ 	.word	0x00000250


	//----- nvinfo : EIATTR_VRC_CTA_INIT_COUNT
	.align		4
.L_11:
        /*0038*/ 	.byte	0x02, 0x4a
	.zero		1
	.zero		1


	//----- nvinfo : EIATTR_EXIT_INSTR_OFFSETS
	.align		4
        /*003c*/ 	.byte	0x04, 0x1c
        /*003e*/ 	.short	(.L_13 - .L_12)


	//   ....[0]....
.L_12:
        /*0040*/ 	.word	0x00000290


	//----- nvinfo : EIATTR_CRS_STACK_SIZE
	.align		4
.L_13:
        /*0044*/ 	.byte	0x04, 0x1e
        /*0046*/ 	.short	(.L_15 - .L_14)
.L_14:
        /*0048*/ 	.word	0x00000000


	//----- nvinfo : EIATTR_SW_WAR
	.align		4
.L_15:
        /*004c*/ 	.byte	0x04, 0x36
        /*004e*/ 	.short	(.L_17 - .L_16)
.L_16:
        /*0050*/ 	.word	0x00000008
.L_17:


//--------------------- .nv.callgraph             --------------------------
	.section	.nv.callgraph,"",@"SHT_CUDA_CALLGRAPH"
	.align	4
	.sectionentsize	8
	.align		4
        /*0000*/ 	.word	0x00000000
	.align		4
        /*0004*/ 	.word	0xffffffff
	.align		4
        /*0008*/ 	.word	0x00000000
	.align		4
        /*000c*/ 	.word	0xfffffffe
	.align		4
        /*0010*/ 	.word	0x00000000
	.align		4
        /*0014*/ 	.word	0xfffffffd
	.align		4
        /*0018*/ 	.word	0x00000000
	.align		4
        /*001c*/ 	.word	0xfffffffc


//--------------------- .text._Z5hellov           --------------------------
	.section	.text._Z5hellov,"ax",@progbits
	.align	128
        .global         _Z5hellov
        .type           _Z5hellov,@function
        .size           _Z5hellov,(.L_x_4 - _Z5hellov)
        .other          _Z5hellov,@"STO_CUDA_ENTRY STV_DEFAULT"
_Z5hellov:
.text._Z5hellov:
[----:B------:R-:W0:Y:S01]  /*0000*/  LDC R1, c[0x0][0x37c] ;  /* 0x0000df00ff017b82 */ /* 0x000e220000000800 */
[----:B------:R-:W1:Y:S01]  /*0010*/  S2R R10, SR_TID.Y ;  /* 0x00000000000a7919 */ /* 0x000e620000002200 */
[----:B------:R-:W2:Y:S01]  /*0020*/  LDCU UR6, c[0x0][0x2f8] ;  /* 0x00005f00ff0677ac */ /* 0x000ea20008000800 */
[----:B0-----:R-:W-:Y:S01]  /*0030*/  VIADD R1, R1, 0xffffffe0 ;  /* 0xffffffe001017836 */ /* 0x001fe20000000000 */
[----:B------:R-:W-:Y:S01]  /*0040*/  MOV R0, 0x400 ;  /* 0x0000040000007802 */ /* 0x000fe20000000f00 */
[----:B------:R-:W0:Y:S01]  /*0050*/  S2R R3, SR_CgaCtaId ;  /* 0x0000000000037919 */ /* 0x000e220000008800 */
[----:B------:R-:W3:Y:S01]  /*0060*/  LDCU UR7, c[0x0][0x2fc] ;  /* 0x00005f80ff0777ac */ /* 0x000ee20008000800 */
[----:B------:R-:W-:Y:S01]  /*0070*/  BSSY.RECONVERGENT B0, `(.L_x_0) ;  /* 0x0000021000007945 */ /* 0x000fe20003800200 */
[----:B------:R-:W4:Y:S01]  /*0080*/  S2R R12, SR_TID.X ;  /* 0x00000000000c7919 */ /* 0x000f220000002100 */
[----:B------:R-:W5:Y:S01]  /*0090*/  LDCU.64 UR4, c[0x0][0x358] ;  /* 0x00006b00ff0477ac */ /* 0x000f620008000a00 */
[----:B------:R-:W5:Y:S01]  /*00a0*/  S2R R7, SR_SWINHI ;  /* 0x0000000000077919 */ /* 0x000f620000002f00 */
[----:B--2---:R-:W-:-:S02]  /*00b0*/  IADD3 R2, P1, PT, R1, UR6, RZ ;  /* 0x0000000601027c10 */ /* 0x004fc4000ff3e0ff */
[----:B-1----:R-:W-:Y:S02]  /*00c0*/  ISETP.NE.U32.AND P0, PT, R10, RZ, PT ;  /* 0x000000ff0a00720c */ /* 0x002fe40003f05070 */
[----:B0-----:R-:W-:Y:S01]  /*00d0*/  LEA R0, R3, R0, 0x18 ;  /* 0x0000000003007211 */ /* 0x001fe200078ec0ff */
[----:B---3--:R-:W-:Y:S01]  /*00e0*/  IMAD.X R3, RZ, RZ, UR7, P1 ;  /* 0x00000007ff037e24 */ /* 0x008fe200088e06ff */
[----:B----4-:R-:W-:Y:S02]  /*00f0*/  ISETP.NE.U32.OR P0, PT, R12, RZ, P0 ;  /* 0x000000ff0c00720c */ /* 0x010fe40000705470 */
[----:B------:R-:W-:Y:S02]  /*0100*/  MOV R4, R0 ;  /* 0x0000000000047202 */ /* 0x000fe40000000f00 */
[----:B-----5:R-:W-:Y:S02]  /*0110*/  MOV R5, R7 ;  /* 0x0000000700057202 */ /* 0x020fe40000000f00 */
[----:B------:R-:W-:-:S05]  /*0120*/  IADD3 R7, P1, PT, R10, 0x1, RZ ;  /* 0x000000010a077810 */ /* 0x000fca0007f3e0ff */
[----:B------:R-:W-:Y:S01]  /*0130*/  IMAD.X R0, RZ, RZ, RZ, P1 ;  /* 0x000000ffff007224 */ /* 0x000fe200008e06ff */
[----:B------:R-:W-:Y:S02]  /*0140*/  ISETP.NE.U32.AND P1, PT, R12, RZ, PT ;  /* 0x000000ff0c00720c */ /* 0x000fe40003f25070 */
[----:B------:R-:W-:Y:S01]  /*0150*/  @!P0 CS2R R8, SRZ ;  /* 0x0000000000088805 */ /* 0x000fe2000001ff00 */
[----:B------:R0:W-:Y:S01]  /*0160*/  @!P0 ST.E.64 desc[UR4][R2.64], RZ ;  /* 0x000000ff02008985 */ /* 0x0001e2000c101b04 */
[----:B------:R-:W-:Y:S02]  /*0170*/  IMAD R11, R0, 0x30, RZ ;  /* 0x00000030000b7824 */ /* 0x000fe400078e02ff */
[----:B------:R-:W-:Y:S01]  /*0180*/  IMAD.WIDE.U32 R6, R7, 0x30, R4 ;  /* 0x0000003007067825 */ /* 0x000fe200078e0004 */
[----:B------:R0:W-:Y:S03]  /*0190*/  @!P0 ST.E.64 desc[UR4][R4.64], R8 ;  /* 0x0000000804008985 */ /* 0x0001e6000c101b04 */
[----:B------:R-:W-:-:S02]  /*01a0*/  IMAD.IADD R7, R7, 0x1, R11 ;  /* 0x0000000107077824 */ /* 0x000fc400078e020b */
[----:B------:R-:W-:Y:S01]  /*01b0*/  VIADD R0, R10, 0x1 ;  /* 0x000000010a007836 */ /* 0x000fe20000000000 */
[----:B------:R-:W-:Y:S06]  /*01c0*/  BAR.SYNC.DEFER_BLOCKING 0x0 ;  /* 0x0000000000007b1d */ /* 0x000fec0000010000 */
[----:B------:R-:W-:Y:S05]  /*01d0*/  @P1 BRA `(.L_x_1) ;  /* 0x00000000000c1947 */ /* 0x000fea0003800000 */
[----:B0-----:R-:W2:Y:S04]  /*01e0*/  LD.E.64 R4, desc[UR4][R4.64] ;  /* 0x0000000404047980 */ /* 0x001ea8000c101b00 */
[----:B--2---:R0:W-:Y:S02]  /*01f0*/  ST.E.64 desc[UR4][R2.64], R4 ;  /* 0x0000000402007985 */ /* 0x0041e4000c101b04 */
.L_x_2:
[----:B-1----:R1:W-:Y:S02]  /*0200*/  @!P1 ST.E desc[UR4][R6.64], RZ ;  /* 0x000000ff06009985 */ /* 0x0023e4000c101904 */
.L_x_1:
[----:B------:R2:W-:Y:S06]  /*0210*/  BAR.SYNC.DEFER_BLOCKING R0, 0x40 ;  /* 0x000100000000751d */ /* 0x0005ec0000010000 */
[----:B------:R2:W-:Y:S02]  /*0220*/  @!P1 ST.E desc[UR4][R6.64], RZ ;  /* 0x000000ff06009985 */ /* 0x0005e4000c101904 */
[----:B------:R2:W-:Y:S06]  /*0230*/  BAR.SYNC.DEFER_BLOCKING R0, 0x40 ;  /* 0x000100000000751d */ /* 0x0005ec0000010000 */
[----:B0-----:R-:W3:Y:S02]  /*0240*/  LD.E R2, desc[UR4][R6.64] ;  /* 0x0000000406027980 */ /* 0x001ee4000c101900 */
[----:B------:R2:W-:Y:S01]  /*0250*/  BAR.SYNC.DEFER_BLOCKING R0, 0x40 ;  /* 0x000100000000751d */ /* 0x0005e20000010000 */
[----:B---3--:R-:W-:-:S13]  /*0260*/  ISETP.NE.U32.AND P0, PT, R2, RZ, PT ;  /* 0x000000ff0200720c */ /* 0x008fda0003f05070 */
[----:B--2---:R-:W-:Y:S05]  /*0270*/  @P0 BRA `(.L_x_2) ;  /* 0xfffffffc00e00947 */ /* 0x004fea000383ffff */
[----:B------:R-:W-:Y:S05]  /*0280*/  BSYNC.RECONVERGENT B0 ;  /* 0x0000000000007941 */ /* 0x000fea0003800200 */
.L_x_0:
[----:B------:R-:W-:Y:S05]  /*0290*/  EXIT ;  /* 0x000000000000794d */ /* 0x000fea0003800000 */
.L_x_3:
[----:B------:R-:W-:-:S00]  /*02a0*/  BRA `(.L_x_3) ;  /* 0xfffffffc00fc7947 */ /* 0x000fc0000383ffff */
[----:B------:R-:W-:-:S00]  /*02b0*/  NOP ;  /* 0x0000000000007918 */ /* 0x000fc00000000000 */
        /* <DEDUP_REMOVED lines=12> */
.L_x_4:


//--------------------- .nv.shared._Z5hellov      --------------------------
	.section	.nv.shared._Z5hellov,"aw",@nobits
	.sectionflags	@""
	.align	8
.nv.shared._Z5hellov:
	.zero		1168


//--------------------- .nv.shared.reserved.0     --------------------------
	.section	.nv.shared.reserved.0,"aw",@nobits
	.weak		__nv_reservedSMEM_offset_0_alias
	.size		__nv_reservedSMEM_offset_0_alias, 0, 64
	.other		__nv_reservedSMEM_offset_0_alias,@"STO_CUDA_RESERVED_SHARED STV_DEFAULT"
__nv_reservedSMEM_offset_0_alias:
	.zero		0
	.zero		64


//--------------------- .nv.constant0._Z5hellov   --------------------------
	.section	.nv.constant0._Z5hellov,"a",@progbits
	.sectionflags	@""
	.align	4
.nv.constant0._Z5hellov:
	.zero		896


//--------------------- SYMBOLS --------------------------

	.type		.nv.reservedSmem.offset0,@object
	.size		.nv.reservedSmem.offset0,0x4
	.type		.nv.reservedSmem.cap,@object
	.size		.nv.reservedSmem.cap,0x4
